//
// Generated by NVIDIA NVVM Compiler
//
// Compiler Build ID: CL-36424714
// Cuda compilation tools, release 13.0, V13.0.88
// Based on NVVM 20.0.0
//

.version 9.0
.target sm_100
.address_size 64

	// .globl	_Z10clearArrayPhj

.visible .entry _Z10clearArrayPhj(
	.param .u64 .ptr .align 1 _Z10clearArrayPhj_param_0,
	.param .u32 _Z10clearArrayPhj_param_1
)
{
	.reg .pred 	%p<3>;
	.reg .b16 	%rs<2>;
	.reg .b32 	%r<11>;
	.reg .b64 	%rd<5>;

	ld.param.u64 	%rd2, [_Z10clearArrayPhj_param_0];
	ld.param.u32 	%r6, [_Z10clearArrayPhj_param_1];
	mov.u32 	%r7, %tid.x;
	mov.u32 	%r1, %ntid.x;
	mov.u32 	%r8, %ctaid.x;
	mad.lo.s32 	%r10, %r1, %r8, %r7;
	setp.ge.u32 	%p1, %r10, %r6;
	@%p1 bra 	$L__BB0_3;
	mov.u32 	%r9, %nctaid.x;
	mul.lo.s32 	%r3, %r1, %r9;
	cvta.to.global.u64 	%rd1, %rd2;
$L__BB0_2:
	cvt.u64.u32 	%rd3, %r10;
	add.s64 	%rd4, %rd1, %rd3;
	mov.b16 	%rs1, 0;
	st.global.u8 	[%rd4], %rs1;
	add.s32 	%r10, %r10, %r3;
	setp.lt.u32 	%p2, %r10, %r6;
	@%p2 bra 	$L__BB0_2;
$L__BB0_3:
	ret;

}


// ===== COMPILED SASS (sm_100) =====

	.target	sm_100

	.elftype	@"ET_EXEC"


//--------------------- .note.nv.tkinfo           --------------------------
	.section	.note.nv.tkinfo,"",@"SHT_NOTE"
	.sectionflags	@"SHF_NOTE_NV_TKINFO"
	.tkinfo
        /*0018*/ 	.word	0x00000002
        /*0030*/ 	.string	""
        /*0030*/ 	.string	"ptxas"
        /*0030*/ 	.string	"Cuda compilation tools, release 13.0, V13.0.88"
        /*0030*/ 	.string	"Build cuda_13.0.r13.0/compiler.36424714_0"
        /*0030*/ 	.string	"-arch sm_100 -m 64 "



//--------------------- .note.nv.cuinfo           --------------------------
	.section	.note.nv.cuinfo,"",@"SHT_NOTE"
	.sectionflags	@"SHF_NOTE_NV_CUINFO"
        /*0018*/ 	.short	0x0002
        /*001a*/ 	.short	0x0064
        /*001c*/ 	.short	0x0082
	.zero		2


//--------------------- .nv.info                  --------------------------
	.section	.nv.info,"",@"SHT_CUDA_INFO"
	.align	4


	//----- nvinfo : EIATTR_REGCOUNT
	.align		4
        /*0000*/ 	.byte	0x04, 0x2f
        /*0002*/ 	.short	(.L_1 - .L_0)
	.align		4
.L_0:
        /*0004*/ 	.word	index@(_Z10clearArrayPhj)
        /*0008*/ 	.word	0x00000006


	//----- nvinfo : EIATTR_FRAME_SIZE
	.align		4
.L_1:
        /*000c*/ 	.byte	0x04, 0x11
        /*000e*/ 	.short	(.L_3 - .L_2)
	.align		4
.L_2:
        /*0010*/ 	.word	index@(_Z10clearArrayPhj)
        /*0014*/ 	.word	0x00000000


	//----- nvinfo : EIATTR_MIN_STACK_SIZE
	.align		4
.L_3:
        /*0018*/ 	.byte	0x04, 0x12
        /*001a*/ 	.short	(.L_5 - .L_4)
	.align		4
.L_4:
        /*001c*/ 	.word	index@(_Z10clearArrayPhj)
        /*0020*/ 	.word	0x00000000
.L_5:


//--------------------- .nv.compat                --------------------------
	.section	.nv.compat,"",@"SHT_CUDA_COMPAT_INFO"
	.align	4
        /*0000*/ 	.byte	0x02, 0x09, 0x00, 0x00, 0x02, 0x02, 0x01, 0x00, 0x02, 0x05, 0x05, 0x00, 0x03, 0x07, 0x01, 0x01
        /*0010*/ 	.byte	0x02, 0x03, 0x00, 0x00, 0x02, 0x06, 0x01, 0x00, 0x04, 0x0b, 0x08, 0x00, 0x09, 0x00, 0x00, 0x00
        /*0020*/ 	.byte	0x00, 0x00, 0x00, 0x00


//--------------------- .nv.info._Z10clearArrayPhj --------------------------
	.section	.nv.info._Z10clearArrayPhj,"",@"SHT_CUDA_INFO"
	.sectionflags	@""
	.align	4


	//----- nvinfo : EIATTR_CUDA_API_VERSION
	.align		4
        /*0000*/ 	.byte	0x04, 0x37
        /*0002*/ 	.short	(.L_7 - .L_6)
.L_6:
        /*0004*/ 	.word	0x00000082


	//----- nvinfo : EIATTR_KPARAM_INFO
	.align		4
.L_7:
        /*0008*/ 	.byte	0x04, 0x17
        /*000a*/ 	.short	(.L_9 - .L_8)
.L_8:
        /*000c*/ 	.word	0x00000000
        /*0010*/ 	.short	0x0001
        /*0012*/ 	.short	0x0008
        /*0014*/ 	.byte	0x00, 0xf0, 0x11, 0x00


	//----- nvinfo : EIATTR_KPARAM_INFO
	.align		4
.L_9:
        /*0018*/ 	.byte	0x04, 0x17
        /*001a*/ 	.short	(.L_11 - .L_10)
.L_10:
        /*001c*/ 	.word	0x00000000
        /*0020*/ 	.short	0x0000
        /*0022*/ 	.short	0x0000
        /*0024*/ 	.byte	0x00, 0xf5, 0x21, 0x00


	//----- nvinfo : EIATTR_SPARSE_MMA_MASK
	.align		4
.L_11:
        /*0028*/ 	.byte	0x03, 0x50
        /*002a*/ 	.short	0x0000


	//----- nvinfo : EIATTR_MAXREG_COUNT
	.align		4
        /*002c*/ 	.byte	0x03, 0x1b
        /*002e*/ 	.short	0x00ff


	//----- nvinfo : EIATTR_MERCURY_ISA_VERSION
	.align		4
        /*0030*/ 	.byte	0x03, 0x5f
        /*0032*/ 	.short	0x0101


	//----- nvinfo : EIATTR_VRC_CTA_INIT_COUNT
	.align		4
        /*0034*/ 	.byte	0x02, 0x4a
	.zero		1
	.zero		1


	//----- nvinfo : EIATTR_EXIT_INSTR_OFFSETS
	.align		4
        /*0038*/ 	.byte	0x04, 0x1c
        /*003a*/ 	.short	(.L_13 - .L_12)


	//   ....[0]....
.L_12:
        /*003c*/ 	.word	0x00000070


	//   ....[1]....
        /*0040*/ 	.word	0x00000120


	//----- nvinfo : EIATTR_CRS_STACK_SIZE
	.align		4
.L_13:
        /*0044*/ 	.byte	0x04, 0x1e
        /*0046*/ 	.short	(.L_15 - .L_14)
.L_14:
        /*0048*/ 	.word	0x00000000


	//----- nvinfo : EIATTR_CBANK_PARAM_SIZE
	.align		4
.L_15:
        /*004c*/ 	.byte	0x03, 0x19
        /*004e*/ 	.short	0x000c


	//----- nvinfo : EIATTR_PARAM_CBANK
	.align		4
        /*0050*/ 	.byte	0x04, 0x0a
        /*0052*/ 	.short	(.L_17 - .L_16)
	.align		4
.L_16:
        /*0054*/ 	.word	index@(.nv.constant0._Z10clearArrayPhj)
        /*0058*/ 	.short	0x0380
        /*005a*/ 	.short	0x000c


	//----- nvinfo : EIATTR_SW_WAR
	.align		4
.L_17:
        /*005c*/ 	.byte	0x04, 0x36
        /*005e*/ 	.short	(.L_19 - .L_18)
.L_18:
        /*0060*/ 	.word	0x00000008
.L_19:


//--------------------- .nv.callgraph             --------------------------
	.section	.nv.callgraph,"",@"SHT_CUDA_CALLGRAPH"
	.align	4
	.sectionentsize	8
	.align		4
        /*0000*/ 	.word	0x00000000
	.align		4
        /*0004*/ 	.word	0xffffffff
	.align		4
        /*0008*/ 	.word	0x00000000
	.align		4
        /*000c*/ 	.word	0xfffffffe
	.align		4
        /*0010*/ 	.word	0x00000000
	.align		4
        /*0014*/ 	.word	0xfffffffd
	.align		4
        /*0018*/ 	.word	0x00000000
	.align		4
        /*001c*/ 	.word	0xfffffffc


//--------------------- .text._Z10clearArrayPhj   --------------------------
	.section	.text._Z10clearArrayPhj,"ax",@progbits
	.align	128
        .global         _Z10clearArrayPhj
        .type           _Z10clearArrayPhj,@function
        .size           _Z10clearArrayPhj,(.L_x_2 - _Z10clearArrayPhj)
        .other          _Z10clearArrayPhj,@"STO_CUDA_ENTRY STV_DEFAULT"
_Z10clearArrayPhj:
.text._Z10clearArrayPhj:
[----:B------:R-:W-:Y:S01]  /*0000*/  LDC R1, c[0x0][0x37c] ;  /* 0x0000df00ff017b82 */ /* 0x000fe20000000800 */
[----:B------:R-:W0:Y:S01]  /*0010*/  S2R R0, SR_TID.X ;  /* 0x0000000000007919 */ /* 0x000e220000002100 */
[----:B------:R-:W0:Y:S01]  /*0020*/  LDCU UR4, c[0x0][0x360] ;  /* 0x00006c00ff0477ac */ /* 0x000e220008000800 */
[----:B------:R-:W0:Y:S01]  /*0030*/  S2R R3, SR_CTAID.X ;  /* 0x0000000000037919 */ /* 0x000e220000002500 */
[----:B------:R-:W1:Y:S01]  /*0040*/  LDCU UR8, c[0x0][0x388] ;  /* 0x00007100ff0877ac */ /* 0x000e620008000800 */
[----:B0-----:R-:W-:-:S05]  /*0050*/  IMAD R0, R3, UR4, R0 ;  /* 0x0000000403007c24 */ /* 0x001fca000f8e0200 */
[----:B-1----:R-:W-:-:S13]  /*0060*/  ISETP.GE.U32.AND P0, PT, R0, UR8, PT ;  /* 0x0000000800007c0c */ /* 0x002fda000bf06070 */
[----:B------:R-:W-:Y:S05]  /*0070*/  @P0 EXIT ;  /* 0x000000000000094d */ /* 0x000fea0003800000 */
[----:B------:R-:W0:Y:S01]  /*0080*/  LDCU UR5, c[0x0][0x370] ;  /* 0x00006e00ff0577ac */ /* 0x000e220008000800 */
[----:B------:R-:W1:Y:S01]  /*0090*/  LDCU.64 UR6, c[0x0][0x358] ;  /* 0x00006b00ff0677ac */ /* 0x000e620008000a00 */
[----:B------:R-:W2:Y:S01]  /*00a0*/  LDCU.64 UR10, c[0x0][0x380] ;  /* 0x00007000ff0a77ac */ /* 0x000ea20008000a00 */
[----:B0-----:R-:W-:-:S12]  /*00b0*/  UIMAD UR4, UR4, UR5, URZ ;  /* 0x00000005040472a4 */ /* 0x001fd8000f8e02ff */
.L_x_0:
[C---:B0-2---:R-:W-:Y:S01]  /*00c0*/  IADD3 R2, P0, PT, R0.reuse, UR10, RZ ;  /* 0x0000000a00027c10 */ /* 0x045fe2000ff1e0ff */
[----:B------:R-:W-:-:S04]  /*00d0*/  VIADD R0, R0, UR4 ;  /* 0x0000000400007c36 */ /* 0x000fc80008000000 */
[----:B------:R-:W-:Y:S01]  /*00e0*/  IMAD.X R3, RZ, RZ, UR11, P0 ;  /* 0x0000000bff037e24 */ /* 0x000fe200080e06ff */
[----:B------:R-:W-:-:S04]  /*00f0*/  ISETP.GE.U32.AND P0, PT, R0, UR8, PT ;  /* 0x0000000800007c0c */ /* 0x000fc8000bf06070 */
[----:B-1----:R0:W-:Y:S09]  /*0100*/  STG.E.U8 desc[UR6][R2.64], RZ ;  /* 0x000000ff02007986 */ /* 0x0021f2000c101106 */
[----:B------:R-:W-:Y:S05]  /*0110*/  @!P0 BRA `(.L_x_0) ;  /* 0xfffffffc00e88947 */ /* 0x000fea000383ffff */
[----:B------:R-:W-:Y:S05]  /*0120*/  EXIT ;  /* 0x000000000000794d */ /* 0x000fea0003800000 */
.L_x_1:
[----:B------:R-:W-:-:S00]  /*0130*/  BRA `(.L_x_1) ;  /* 0xfffffffc00fc7947 */ /* 0x000fc0000383ffff */
[----:B------:R-:W-:-:S00]  /*0140*/  NOP ;  /* 0x0000000000007918 */ /* 0x000fc00000000000 */
        /* <DEDUP_REMOVED lines=11> */
.L_x_2:


//--------------------- .nv.shared.reserved.0     --------------------------
	.section	.nv.shared.reserved.0,"aw",@nobits
	.weak		__nv_reservedSMEM_offset_0_alias
	.size		__nv_reservedSMEM_offset_0_alias, 0, 64
	.other		__nv_reservedSMEM_offset_0_alias,@"STO_CUDA_RESERVED_SHARED STV_DEFAULT"
__nv_reservedSMEM_offset_0_alias:
	.zero		0
	.zero		64


//--------------------- .nv.constant0._Z10clearArrayPhj --------------------------
	.section	.nv.constant0._Z10clearArrayPhj,"a",@progbits
	.sectionflags	@""
	.align	4
.nv.constant0._Z10clearArrayPhj:
	.zero		908


//--------------------- SYMBOLS --------------------------

	.type		.nv.reservedSmem.offset0,@object
	.size		.nv.reservedSmem.offset0,0x4
